//
// Generated by NVIDIA NVVM Compiler
//
// Compiler Build ID: CL-36424714
// Cuda compilation tools, release 13.0, V13.0.88
// Based on NVVM 20.0.0
//

.version 9.0
.target sm_100
.address_size 64

	// .globl	_Z12add_array_cuPKfiPf
.extern .shared .align 16 .b8 shared_data[];

.visible .entry _Z12add_array_cuPKfiPf(
	.param .u64 .ptr .align 1 _Z12add_array_cuPKfiPf_param_0,
	.param .u32 _Z12add_array_cuPKfiPf_param_1,
	.param .u64 .ptr .align 1 _Z12add_array_cuPKfiPf_param_2
)
{
	.reg .pred 	%p<6>;
	.reg .b32 	%r<15>;
	.reg .b32 	%f<7>;
	.reg .b64 	%rd<7>;

	ld.param.u64 	%rd1, [_Z12add_array_cuPKfiPf_param_0];
	ld.param.u32 	%r7, [_Z12add_array_cuPKfiPf_param_1];
	ld.param.u64 	%rd2, [_Z12add_array_cuPKfiPf_param_2];
	mov.u32 	%r8, %ctaid.x;
	mov.u32 	%r14, %ntid.x;
	mov.u32 	%r2, %tid.x;
	mad.lo.s32 	%r3, %r8, %r14, %r2;
	setp.ge.s32 	%p1, %r3, %r7;
	shl.b32 	%r9, %r2, 2;
	mov.u32 	%r10, shared_data;
	add.s32 	%r4, %r10, %r9;
	@%p1 bra 	$L__BB0_2;
	cvta.to.global.u64 	%rd3, %rd1;
	mul.wide.s32 	%rd4, %r3, 4;
	add.s64 	%rd5, %rd3, %rd4;
	ld.global.f32 	%f1, [%rd5];
	st.shared.f32 	[%r4], %f1;
	bra.uni 	$L__BB0_3;
$L__BB0_2:
	mov.b32 	%r11, 0;
	st.shared.u32 	[%r4], %r11;
$L__BB0_3:
	bar.sync 	0;
	setp.lt.u32 	%p2, %r14, 2;
	@%p2 bra 	$L__BB0_7;
$L__BB0_4:
	shr.u32 	%r6, %r14, 1;
	setp.ge.u32 	%p3, %r2, %r6;
	@%p3 bra 	$L__BB0_6;
	shl.b32 	%r12, %r6, 2;
	add.s32 	%r13, %r4, %r12;
	ld.shared.f32 	%f2, [%r13];
	ld.shared.f32 	%f3, [%r4];
	add.f32 	%f4, %f2, %f3;
	st.shared.f32 	[%r4], %f4;
$L__BB0_6:
	bar.sync 	0;
	setp.gt.u32 	%p4, %r14, 3;
	mov.u32 	%r14, %r6;
	@%p4 bra 	$L__BB0_4;
$L__BB0_7:
	setp.ne.s32 	%p5, %r2, 0;
	@%p5 bra 	$L__BB0_9;
	ld.shared.f32 	%f5, [shared_data];
	cvta.to.global.u64 	%rd6, %rd2;
	atom.global.add.f32 	%f6, [%rd6], %f5;
$L__BB0_9:
	ret;

}


// ===== COMPILED SASS (sm_100) =====

	.target	sm_100

	.elftype	@"ET_EXEC"


//--------------------- .note.nv.tkinfo           --------------------------
	.section	.note.nv.tkinfo,"",@"SHT_NOTE"
	.sectionflags	@"SHF_NOTE_NV_TKINFO"
	.tkinfo
        /*0018*/ 	.word	0x00000002
        /*0030*/ 	.string	""
        /*0030*/ 	.string	"ptxas"
        /*0030*/ 	.string	"Cuda compilation tools, release 13.0, V13.0.88"
        /*0030*/ 	.string	"Build cuda_13.0.r13.0/compiler.36424714_0"
        /*0030*/ 	.string	"-arch sm_100 -m 64 "



//--------------------- .note.nv.cuinfo           --------------------------
	.section	.note.nv.cuinfo,"",@"SHT_NOTE"
	.sectionflags	@"SHF_NOTE_NV_CUINFO"
        /*0018*/ 	.short	0x0002
        /*001a*/ 	.short	0x0064
        /*001c*/ 	.short	0x0082
	.zero		2


//--------------------- .nv.info                  --------------------------
	.section	.nv.info,"",@"SHT_CUDA_INFO"
	.align	4


	//----- nvinfo : EIATTR_REGCOUNT
	.align		4
        /*0000*/ 	.byte	0x04, 0x2f
        /*0002*/ 	.short	(.L_1 - .L_0)
	.align		4
.L_0:
        /*0004*/ 	.word	index@(_Z12add_array_cuPKfiPf)
        /*0008*/ 	.word	0x0000000a


	//----- nvinfo : EIATTR_FRAME_SIZE
	.align		4
.L_1:
        /*000c*/ 	.byte	0x04, 0x11
        /*000e*/ 	.short	(.L_3 - .L_2)
	.align		4
.L_2:
        /*0010*/ 	.word	index@(_Z12add_array_cuPKfiPf)
        /*0014*/ 	.word	0x00000000


	//----- nvinfo : EIATTR_MIN_STACK_SIZE
	.align		4
.L_3:
        /*0018*/ 	.byte	0x04, 0x12
        /*001a*/ 	.short	(.L_5 - .L_4)
	.align		4
.L_4:
        /*001c*/ 	.word	index@(_Z12add_array_cuPKfiPf)
        /*0020*/ 	.word	0x00000000
.L_5:


//--------------------- .nv.compat                --------------------------
	.section	.nv.compat,"",@"SHT_CUDA_COMPAT_INFO"
	.align	4
        /*0000*/ 	.byte	0x02, 0x09, 0x00, 0x00, 0x02, 0x02, 0x01, 0x00, 0x02, 0x05, 0x05, 0x00, 0x03, 0x07, 0x01, 0x01
        /*0010*/ 	.byte	0x02, 0x03, 0x00, 0x00, 0x02, 0x06, 0x01, 0x00, 0x04, 0x0b, 0x08, 0x00, 0x09, 0x00, 0x00, 0x00
        /*0020*/ 	.byte	0x00, 0x00, 0x00, 0x00


//--------------------- .nv.info._Z12add_array_cuPKfiPf --------------------------
	.section	.nv.info._Z12add_array_cuPKfiPf,"",@"SHT_CUDA_INFO"
	.sectionflags	@""
	.align	4


	//----- nvinfo : EIATTR_CUDA_API_VERSION
	.align		4
        /*0000*/ 	.byte	0x04, 0x37
        /*0002*/ 	.short	(.L_7 - .L_6)
.L_6:
        /*0004*/ 	.word	0x00000082


	//----- nvinfo : EIATTR_KPARAM_INFO
	.align		4
.L_7:
        /*0008*/ 	.byte	0x04, 0x17
        /*000a*/ 	.short	(.L_9 - .L_8)
.L_8:
        /*000c*/ 	.word	0x00000000
        /*0010*/ 	.short	0x0002
        /*0012*/ 	.short	0x0010
        /*0014*/ 	.byte	0x00, 0xf5, 0x21, 0x00


	//----- nvinfo : EIATTR_KPARAM_INFO
	.align		4
.L_9:
        /*0018*/ 	.byte	0x04, 0x17
        /*001a*/ 	.short	(.L_11 - .L_10)
.L_10:
        /*001c*/ 	.word	0x00000000
        /*0020*/ 	.short	0x0001
        /*0022*/ 	.short	0x0008
        /*0024*/ 	.byte	0x00, 0xf0, 0x11, 0x00


	//----- nvinfo : EIATTR_KPARAM_INFO
	.align		4
.L_11:
        /*0028*/ 	.byte	0x04, 0x17
        /*002a*/ 	.short	(.L_13 - .L_12)
.L_12:
        /*002c*/ 	.word	0x00000000
        /*0030*/ 	.short	0x0000
        /*0032*/ 	.short	0x0000
        /*0034*/ 	.byte	0x00, 0xf5, 0x21, 0x00


	//----- nvinfo : EIATTR_SPARSE_MMA_MASK
	.align		4
.L_13:
        /*0038*/ 	.byte	0x03, 0x50
        /*003a*/ 	.short	0x0000


	//----- nvinfo : EIATTR_MAXREG_COUNT
	.align		4
        /*003c*/ 	.byte	0x03, 0x1b
        /*003e*/ 	.short	0x00ff


	//----- nvinfo : EIATTR_NUM_BARRIERS
	.align		4
        /*0040*/ 	.byte	0x02, 0x4c
        /*0042*/ 	.byte	0x01
	.zero		1


	//----- nvinfo : EIATTR_MERCURY_ISA_VERSION
	.align		4
        /*0044*/ 	.byte	0x03, 0x5f
        /*0046*/ 	.short	0x0101


	//----- nvinfo : EIATTR_VRC_CTA_INIT_COUNT
	.align		4
        /*0048*/ 	.byte	0x02, 0x4a
	.zero		1
	.zero		1


	//----- nvinfo : EIATTR_EXIT_INSTR_OFFSETS
	.align		4
        /*004c*/ 	.byte	0x04, 0x1c
        /*004e*/ 	.short	(.L_15 - .L_14)


	//   ....[0]....
.L_14:
        /*0050*/ 	.word	0x00000200


	//   ....[1]....
        /*0054*/ 	.word	0x00000270


	//----- nvinfo : EIATTR_CBANK_PARAM_SIZE
	.align		4
.L_15:
        /*0058*/ 	.byte	0x03, 0x19
        /*005a*/ 	.short	0x0018


	//----- nvinfo : EIATTR_PARAM_CBANK
	.align		4
        /*005c*/ 	.byte	0x04, 0x0a
        /*005e*/ 	.short	(.L_17 - .L_16)
	.align		4
.L_16:
        /*0060*/ 	.word	index@(.nv.constant0._Z12add_array_cuPKfiPf)
        /*0064*/ 	.short	0x0380
        /*0066*/ 	.short	0x0018


	//----- nvinfo : EIATTR_SW_WAR
	.align		4
.L_17:
        /*0068*/ 	.byte	0x04, 0x36
        /*006a*/ 	.short	(.L_19 - .L_18)
.L_18:
        /*006c*/ 	.word	0x00000008
.L_19:


//--------------------- .nv.callgraph             --------------------------
	.section	.nv.callgraph,"",@"SHT_CUDA_CALLGRAPH"
	.align	4
	.sectionentsize	8
	.align		4
        /*0000*/ 	.word	0x00000000
	.align		4
        /*0004*/ 	.word	0xffffffff
	.align		4
        /*0008*/ 	.word	0x00000000
	.align		4
        /*000c*/ 	.word	0xfffffffe
	.align		4
        /*0010*/ 	.word	0x00000000
	.align		4
        /*0014*/ 	.word	0xfffffffd
	.align		4
        /*0018*/ 	.word	0x00000000
	.align		4
        /*001c*/ 	.word	0xfffffffc


//--------------------- .text._Z12add_array_cuPKfiPf --------------------------
	.section	.text._Z12add_array_cuPKfiPf,"ax",@progbits
	.align	128
        .global         _Z12add_array_cuPKfiPf
        .type           _Z12add_array_cuPKfiPf,@function
        .size           _Z12add_array_cuPKfiPf,(.L_x_3 - _Z12add_array_cuPKfiPf)
        .other          _Z12add_array_cuPKfiPf,@"STO_CUDA_ENTRY STV_DEFAULT"
_Z12add_array_cuPKfiPf:
.text._Z12add_array_cuPKfiPf:
[----:B------:R-:W-:Y:S01]  /*0000*/  LDC R1, c[0x0][0x37c] ;  /* 0x0000df00ff017b82 */ /* 0x000fe20000000800 */
[----:B------:R-:W0:Y:S07]  /*0010*/  S2R R7, SR_TID.X ;  /* 0x0000000000077919 */ /* 0x000e2e0000002100 */
[----:B------:R-:W0:Y:S01]  /*0020*/  S2UR UR4, SR_CTAID.X ;  /* 0x00000000000479c3 */ /* 0x000e220000002500 */
[----:B------:R-:W1:Y:S01]  /*0030*/  LDCU UR5, c[0x0][0x388] ;  /* 0x00007100ff0577ac */ /* 0x000e620008000800 */
[----:B------:R-:W2:Y:S06]  /*0040*/  LDCU.64 UR6, c[0x0][0x358] ;  /* 0x00006b00ff0677ac */ /* 0x000eac0008000a00 */
[----:B------:R-:W0:Y:S02]  /*0050*/  LDC R4, c[0x0][0x360] ;  /* 0x0000d800ff047b82 */ /* 0x000e240000000800 */
[----:B0-----:R-:W-:-:S05]  /*0060*/  IMAD R5, R4, UR4, R7 ;  /* 0x0000000404057c24 */ /* 0x001fca000f8e0207 */
[----:B-1----:R-:W-:-:S13]  /*0070*/  ISETP.GE.AND P1, PT, R5, UR5, PT ;  /* 0x0000000505007c0c */ /* 0x002fda000bf26270 */
[----:B------:R-:W0:Y:S02]  /*0080*/  @!P1 LDC.64 R2, c[0x0][0x380] ;  /* 0x0000e000ff029b82 */ /* 0x000e240000000a00 */
[----:B0-----:R-:W-:-:S06]  /*0090*/  @!P1 IMAD.WIDE R2, R5, 0x4, R2 ;  /* 0x0000000405029825 */ /* 0x001fcc00078e0202 */
[----:B--2---:R-:W2:Y:S01]  /*00a0*/  @!P1 LDG.E R3, desc[UR6][R2.64] ;  /* 0x0000000602039981 */ /* 0x004ea2000c1e1900 */
[----:B------:R-:W0:Y:S01]  /*00b0*/  S2UR UR5, SR_CgaCtaId ;  /* 0x00000000000579c3 */ /* 0x000e220000008800 */
[----:B------:R-:W-:Y:S01]  /*00c0*/  UMOV UR4, 0x400 ;  /* 0x0000040000047882 */ /* 0x000fe20000000000 */
[----:B------:R-:W-:Y:S02]  /*00d0*/  ISETP.GE.U32.AND P2, PT, R4, 0x2, PT ;  /* 0x000000020400780c */ /* 0x000fe40003f46070 */
[----:B------:R-:W-:Y:S01]  /*00e0*/  ISETP.NE.AND P0, PT, R7, RZ, PT ;  /* 0x000000ff0700720c */ /* 0x000fe20003f05270 */
[----:B0-----:R-:W-:-:S06]  /*00f0*/  ULEA UR4, UR5, UR4, 0x18 ;  /* 0x0000000405047291 */ /* 0x001fcc000f8ec0ff */
[----:B------:R-:W-:-:S05]  /*0100*/  LEA R0, R7, UR4, 0x2 ;  /* 0x0000000407007c11 */ /* 0x000fca000f8e10ff */
[----:B--2---:R0:W-:Y:S04]  /*0110*/  @!P1 STS [R0], R3 ;  /* 0x0000000300009388 */ /* 0x0041e80000000800 */
[----:B------:R0:W-:Y:S01]  /*0120*/  @P1 STS [R0], RZ ;  /* 0x000000ff00001388 */ /* 0x0001e20000000800 */
[----:B------:R-:W-:Y:S06]  /*0130*/  BAR.SYNC.DEFER_BLOCKING 0x0 ;  /* 0x0000000000007b1d */ /* 0x000fec0000010000 */
[----:B------:R-:W-:Y:S05]  /*0140*/  @!P2 BRA `(.L_x_0) ;  /* 0x00000000002ca947 */ /* 0x000fea0003800000 */
.L_x_1:
[----:B------:R-:W-:-:S04]  /*0150*/  SHF.R.U32.HI R5, RZ, 0x1, R4 ;  /* 0x00000001ff057819 */ /* 0x000fc80000011604 */
[----:B------:R-:W-:-:S13]  /*0160*/  ISETP.GE.U32.AND P1, PT, R7, R5, PT ;  /* 0x000000050700720c */ /* 0x000fda0003f26070 */
[----:B------:R-:W-:Y:S01]  /*0170*/  @!P1 IMAD R2, R5, 0x4, R0 ;  /* 0x0000000405029824 */ /* 0x000fe200078e0200 */
[----:B0-----:R-:W-:Y:S05]  /*0180*/  @!P1 LDS R3, [R0] ;  /* 0x0000000000039984 */ /* 0x001fea0000000800 */
[----:B------:R-:W0:Y:S02]  /*0190*/  @!P1 LDS R2, [R2] ;  /* 0x0000000002029984 */ /* 0x000e240000000800 */
[----:B0-----:R-:W-:-:S05]  /*01a0*/  @!P1 FADD R3, R2, R3 ;  /* 0x0000000302039221 */ /* 0x001fca0000000000 */
[----:B------:R1:W-:Y:S01]  /*01b0*/  @!P1 STS [R0], R3 ;  /* 0x0000000300009388 */ /* 0x0003e20000000800 */
[----:B------:R-:W-:Y:S01]  /*01c0*/  BAR.SYNC.DEFER_BLOCKING 0x0 ;  /* 0x0000000000007b1d */ /* 0x000fe20000010000 */
[----:B------:R-:W-:Y:S01]  /*01d0*/  ISETP.GT.U32.AND P1, PT, R4, 0x3, PT ;  /* 0x000000030400780c */ /* 0x000fe20003f24070 */
[----:B------:R-:W-:-:S12]  /*01e0*/  IMAD.MOV.U32 R4, RZ, RZ, R5 ;  /* 0x000000ffff047224 */ /* 0x000fd800078e0005 */
[----:B-1----:R-:W-:Y:S05]  /*01f0*/  @P1 BRA `(.L_x_1) ;  /* 0xfffffffc00d41947 */ /* 0x002fea000383ffff */
.L_x_0:
[----:B------:R-:W-:Y:S05]  /*0200*/  @P0 EXIT ;  /* 0x000000000000094d */ /* 0x000fea0003800000 */
[----:B------:R-:W1:Y:S01]  /*0210*/  S2UR UR5, SR_CgaCtaId ;  /* 0x00000000000579c3 */ /* 0x000e620000008800 */
[----:B------:R-:W-:-:S07]  /*0220*/  UMOV UR4, 0x400 ;  /* 0x0000040000047882 */ /* 0x000fce0000000000 */
[----:B0-----:R-:W0:Y:S01]  /*0230*/  LDC.64 R2, c[0x0][0x390] ;  /* 0x0000e400ff027b82 */ /* 0x001e220000000a00 */
[----:B-1----:R-:W-:-:S09]  /*0240*/  ULEA UR4, UR5, UR4, 0x18 ;  /* 0x0000000405047291 */ /* 0x002fd2000f8ec0ff */
[----:B------:R-:W0:Y:S04]  /*0250*/  LDS R5, [UR4] ;  /* 0x00000004ff057984 */ /* 0x000e280008000800 */
[----:B0-----:R-:W-:Y:S01]  /*0260*/  REDG.E.ADD.F32.FTZ.RN.STRONG.GPU desc[UR6][R2.64], R5 ;  /* 0x00000005020079a6 */ /* 0x001fe2000c12f306 */
[----:B------:R-:W-:Y:S05]  /*0270*/  EXIT ;  /* 0x000000000000794d */ /* 0x000fea0003800000 */
.L_x_2:
[----:B------:R-:W-:-:S00]  /*0280*/  BRA `(.L_x_2) ;  /* 0xfffffffc00fc7947 */ /* 0x000fc0000383ffff */
[----:B------:R-:W-:-:S00]  /*0290*/  NOP ;  /* 0x0000000000007918 */ /* 0x000fc00000000000 */
        /* <DEDUP_REMOVED lines=14> */
.L_x_3:


//--------------------- .nv.shared._Z12add_array_cuPKfiPf --------------------------
	.section	.nv.shared._Z12add_array_cuPKfiPf,"aw",@nobits
	.sectionflags	@""
	.align	16
	.zero		1024


//--------------------- .nv.shared.reserved.0     --------------------------
	.section	.nv.shared.reserved.0,"aw",@nobits
	.weak		__nv_reservedSMEM_offset_0_alias
	.size		__nv_reservedSMEM_offset_0_alias, 0, 64
	.other		__nv_reservedSMEM_offset_0_alias,@"STO_CUDA_RESERVED_SHARED STV_DEFAULT"
__nv_reservedSMEM_offset_0_alias:
	.zero		0
	.zero		64


//--------------------- .nv.constant0._Z12add_array_cuPKfiPf --------------------------
	.section	.nv.constant0._Z12add_array_cuPKfiPf,"a",@progbits
	.sectionflags	@""
	.align	4
.nv.constant0._Z12add_array_cuPKfiPf:
	.zero		920


//--------------------- SYMBOLS --------------------------

	.type		.nv.reservedSmem.offset0,@object
	.size		.nv.reservedSmem.offset0,0x4
	.type		.nv.reservedSmem.cap,@object
	.size		.nv.reservedSmem.cap,0x4
